//
// Generated by NVIDIA NVVM Compiler
//
// Compiler Build ID: CL-36424714
// Cuda compilation tools, release 13.0, V13.0.88
// Based on NVVM 20.0.0
//

.version 9.0
.target sm_100
.address_size 64

	// .globl	_Z21compute_forces_kernelPK6float4PS_i
.const .align 4 .f32 d_EPS2;
.extern .shared .align 16 .b8 shPos[];

.visible .entry _Z21compute_forces_kernelPK6float4PS_i(
	.param .u64 .ptr .align 1 _Z21compute_forces_kernelPK6float4PS_i_param_0,
	.param .u64 .ptr .align 1 _Z21compute_forces_kernelPK6float4PS_i_param_1,
	.param .u32 _Z21compute_forces_kernelPK6float4PS_i_param_2
)
{
	.reg .pred 	%p<15>;
	.reg .b32 	%r<48>;
	.reg .b32 	%f<205>;
	.reg .b64 	%rd<11>;

	ld.param.u64 	%rd3, [_Z21compute_forces_kernelPK6float4PS_i_param_0];
	ld.param.u64 	%rd2, [_Z21compute_forces_kernelPK6float4PS_i_param_1];
	ld.param.u32 	%r24, [_Z21compute_forces_kernelPK6float4PS_i_param_2];
	cvta.to.global.u64 	%rd1, %rd3;
	mov.u32 	%r1, %tid.x;
	mov.u32 	%r25, %ctaid.x;
	mov.u32 	%r2, %ntid.x;
	mad.lo.s32 	%r3, %r25, %r2, %r1;
	setp.ge.s32 	%p1, %r3, %r24;
	mov.f32 	%f174, 0f00000000;
	mov.f32 	%f175, %f174;
	mov.f32 	%f176, %f174;
	@%p1 bra 	$L__BB0_2;
	mul.wide.s32 	%rd4, %r3, 16;
	add.s64 	%rd5, %rd1, %rd4;
	.pragma "used_bytes_mask 4095";
	ld.global.v4.f32 	{%f176, %f175, %f174, %f50}, [%rd5];
$L__BB0_2:
	add.s32 	%r26, %r2, %r24;
	add.s32 	%r27, %r26, -1;
	div.u32 	%r4, %r27, %r2;
	setp.lt.s32 	%p2, %r4, 1;
	mov.f32 	%f199, 0f00000000;
	mov.f32 	%f200, %f199;
	mov.f32 	%f201, %f199;
	@%p2 bra 	$L__BB0_16;
	shl.b32 	%r29, %r1, 4;
	mov.u32 	%r30, shPos;
	add.s32 	%r5, %r30, %r29;
	mov.f32 	%f201, 0f00000000;
	mov.b32 	%r43, 0;
	ld.const.f32 	%f7, [d_EPS2];
	mov.u32 	%r42, %r24;
	mov.f32 	%f200, %f201;
	mov.f32 	%f199, %f201;
$L__BB0_4:
	min.u32 	%r8, %r2, %r42;
	max.u32 	%r9, %r8, 1;
	and.b32  	%r10, %r9, 3;
	mul.lo.s32 	%r11, %r43, %r2;
	add.s32 	%r12, %r11, %r1;
	setp.ge.s32 	%p3, %r12, %r24;
	mov.f32 	%f180, 0f00000000;
	mov.f32 	%f181, %f180;
	mov.f32 	%f182, %f180;
	mov.f32 	%f183, %f180;
	@%p3 bra 	$L__BB0_6;
	mul.wide.s32 	%rd6, %r12, 16;
	add.s64 	%rd7, %rd1, %rd6;
	ld.global.v4.f32 	{%f180, %f181, %f182, %f183}, [%rd7];
$L__BB0_6:
	setp.ge.s32 	%p4, %r3, %r24;
	st.shared.v4.f32 	[%r5], {%f180, %f181, %f182, %f183};
	bar.sync 	0;
	setp.eq.s32 	%p5, %r24, %r11;
	or.pred  	%p6, %p4, %p5;
	@%p6 bra 	$L__BB0_15;
	setp.lt.u32 	%p7, %r8, 4;
	mov.b32 	%r47, 0;
	@%p7 bra 	$L__BB0_10;
	and.b32  	%r47, %r9, 2044;
	add.s32 	%r44, %r30, 32;
	and.b32  	%r34, %r9, -4;
	neg.s32 	%r45, %r34;
$L__BB0_9:
	.pragma "nounroll";
	ld.shared.v4.f32 	{%f55, %f56, %f57, %f58}, [%r44+-32];
	sub.f32 	%f59, %f55, %f176;
	sub.f32 	%f60, %f56, %f175;
	sub.f32 	%f61, %f57, %f174;
	mul.f32 	%f62, %f60, %f60;
	fma.rn.f32 	%f63, %f59, %f59, %f62;
	fma.rn.f32 	%f64, %f61, %f61, %f63;
	add.f32 	%f65, %f7, %f64;
	rsqrt.approx.f32 	%f66, %f65;
	mul.f32 	%f67, %f66, %f66;
	mul.f32 	%f68, %f66, %f67;
	mul.f32 	%f69, %f58, %f68;
	fma.rn.f32 	%f70, %f59, %f69, %f201;
	fma.rn.f32 	%f71, %f60, %f69, %f200;
	fma.rn.f32 	%f72, %f61, %f69, %f199;
	ld.shared.v4.f32 	{%f73, %f74, %f75, %f76}, [%r44+-16];
	sub.f32 	%f77, %f73, %f176;
	sub.f32 	%f78, %f74, %f175;
	sub.f32 	%f79, %f75, %f174;
	mul.f32 	%f80, %f78, %f78;
	fma.rn.f32 	%f81, %f77, %f77, %f80;
	fma.rn.f32 	%f82, %f79, %f79, %f81;
	add.f32 	%f83, %f7, %f82;
	rsqrt.approx.f32 	%f84, %f83;
	mul.f32 	%f85, %f84, %f84;
	mul.f32 	%f86, %f84, %f85;
	mul.f32 	%f87, %f76, %f86;
	fma.rn.f32 	%f88, %f77, %f87, %f70;
	fma.rn.f32 	%f89, %f78, %f87, %f71;
	fma.rn.f32 	%f90, %f79, %f87, %f72;
	ld.shared.v4.f32 	{%f91, %f92, %f93, %f94}, [%r44];
	sub.f32 	%f95, %f91, %f176;
	sub.f32 	%f96, %f92, %f175;
	sub.f32 	%f97, %f93, %f174;
	mul.f32 	%f98, %f96, %f96;
	fma.rn.f32 	%f99, %f95, %f95, %f98;
	fma.rn.f32 	%f100, %f97, %f97, %f99;
	add.f32 	%f101, %f7, %f100;
	rsqrt.approx.f32 	%f102, %f101;
	mul.f32 	%f103, %f102, %f102;
	mul.f32 	%f104, %f102, %f103;
	mul.f32 	%f105, %f94, %f104;
	fma.rn.f32 	%f106, %f95, %f105, %f88;
	fma.rn.f32 	%f107, %f96, %f105, %f89;
	fma.rn.f32 	%f108, %f97, %f105, %f90;
	ld.shared.v4.f32 	{%f109, %f110, %f111, %f112}, [%r44+16];
	sub.f32 	%f113, %f109, %f176;
	sub.f32 	%f114, %f110, %f175;
	sub.f32 	%f115, %f111, %f174;
	mul.f32 	%f116, %f114, %f114;
	fma.rn.f32 	%f117, %f113, %f113, %f116;
	fma.rn.f32 	%f118, %f115, %f115, %f117;
	add.f32 	%f119, %f7, %f118;
	rsqrt.approx.f32 	%f120, %f119;
	mul.f32 	%f121, %f120, %f120;
	mul.f32 	%f122, %f120, %f121;
	mul.f32 	%f123, %f112, %f122;
	fma.rn.f32 	%f201, %f113, %f123, %f106;
	fma.rn.f32 	%f200, %f114, %f123, %f107;
	fma.rn.f32 	%f199, %f115, %f123, %f108;
	add.s32 	%r45, %r45, 4;
	add.s32 	%r44, %r44, 64;
	setp.ne.s32 	%p8, %r45, 0;
	@%p8 bra 	$L__BB0_9;
$L__BB0_10:
	setp.eq.s32 	%p9, %r10, 0;
	@%p9 bra 	$L__BB0_15;
	setp.eq.s32 	%p10, %r10, 1;
	@%p10 bra 	$L__BB0_13;
	shl.b32 	%r35, %r47, 4;
	add.s32 	%r37, %r30, %r35;
	ld.shared.v4.f32 	{%f125, %f126, %f127, %f128}, [%r37];
	sub.f32 	%f129, %f125, %f176;
	sub.f32 	%f130, %f126, %f175;
	sub.f32 	%f131, %f127, %f174;
	mul.f32 	%f132, %f130, %f130;
	fma.rn.f32 	%f133, %f129, %f129, %f132;
	fma.rn.f32 	%f134, %f131, %f131, %f133;
	add.f32 	%f135, %f7, %f134;
	rsqrt.approx.f32 	%f136, %f135;
	mul.f32 	%f137, %f136, %f136;
	mul.f32 	%f138, %f136, %f137;
	mul.f32 	%f139, %f128, %f138;
	fma.rn.f32 	%f140, %f129, %f139, %f201;
	fma.rn.f32 	%f141, %f130, %f139, %f200;
	fma.rn.f32 	%f142, %f131, %f139, %f199;
	ld.shared.v4.f32 	{%f143, %f144, %f145, %f146}, [%r37+16];
	sub.f32 	%f147, %f143, %f176;
	sub.f32 	%f148, %f144, %f175;
	sub.f32 	%f149, %f145, %f174;
	mul.f32 	%f150, %f148, %f148;
	fma.rn.f32 	%f151, %f147, %f147, %f150;
	fma.rn.f32 	%f152, %f149, %f149, %f151;
	add.f32 	%f153, %f7, %f152;
	rsqrt.approx.f32 	%f154, %f153;
	mul.f32 	%f155, %f154, %f154;
	mul.f32 	%f156, %f154, %f155;
	mul.f32 	%f157, %f146, %f156;
	fma.rn.f32 	%f201, %f147, %f157, %f140;
	fma.rn.f32 	%f200, %f148, %f157, %f141;
	fma.rn.f32 	%f199, %f149, %f157, %f142;
	add.s32 	%r47, %r47, 2;
$L__BB0_13:
	and.b32  	%r38, %r9, 1;
	setp.eq.b32 	%p11, %r38, 1;
	not.pred 	%p12, %p11;
	@%p12 bra 	$L__BB0_15;
	shl.b32 	%r39, %r47, 4;
	add.s32 	%r41, %r30, %r39;
	ld.shared.v4.f32 	{%f158, %f159, %f160, %f161}, [%r41];
	sub.f32 	%f162, %f158, %f176;
	sub.f32 	%f163, %f159, %f175;
	sub.f32 	%f164, %f160, %f174;
	mul.f32 	%f165, %f163, %f163;
	fma.rn.f32 	%f166, %f162, %f162, %f165;
	fma.rn.f32 	%f167, %f164, %f164, %f166;
	add.f32 	%f168, %f7, %f167;
	rsqrt.approx.f32 	%f169, %f168;
	mul.f32 	%f170, %f169, %f169;
	mul.f32 	%f171, %f169, %f170;
	mul.f32 	%f172, %f161, %f171;
	fma.rn.f32 	%f201, %f162, %f172, %f201;
	fma.rn.f32 	%f200, %f163, %f172, %f200;
	fma.rn.f32 	%f199, %f164, %f172, %f199;
$L__BB0_15:
	bar.sync 	0;
	add.s32 	%r43, %r43, 1;
	sub.s32 	%r42, %r42, %r2;
	setp.ne.s32 	%p13, %r43, %r4;
	@%p13 bra 	$L__BB0_4;
$L__BB0_16:
	setp.ge.s32 	%p14, %r3, %r24;
	@%p14 bra 	$L__BB0_18;
	cvta.to.global.u64 	%rd8, %rd2;
	mul.wide.s32 	%rd9, %r3, 16;
	add.s64 	%rd10, %rd8, %rd9;
	mov.f32 	%f173, 0f00000000;
	st.global.v4.f32 	[%rd10], {%f201, %f200, %f199, %f173};
$L__BB0_18:
	ret;

}


// ===== COMPILED SASS (sm_100) =====

	.target	sm_100

	.elftype	@"ET_EXEC"


//--------------------- .note.nv.tkinfo           --------------------------
	.section	.note.nv.tkinfo,"",@"SHT_NOTE"
	.sectionflags	@"SHF_NOTE_NV_TKINFO"
	.tkinfo
        /*0018*/ 	.word	0x00000002
        /*0030*/ 	.string	""
        /*0030*/ 	.string	"ptxas"
        /*0030*/ 	.string	"Cuda compilation tools, release 13.0, V13.0.88"
        /*0030*/ 	.string	"Build cuda_13.0.r13.0/compiler.36424714_0"
        /*0030*/ 	.string	"-arch sm_100 -m 64 "



//--------------------- .note.nv.cuinfo           --------------------------
	.section	.note.nv.cuinfo,"",@"SHT_NOTE"
	.sectionflags	@"SHF_NOTE_NV_CUINFO"
        /*0018*/ 	.short	0x0002
        /*001a*/ 	.short	0x0064
        /*001c*/ 	.short	0x0082
	.zero		2


//--------------------- .nv.info                  --------------------------
	.section	.nv.info,"",@"SHT_CUDA_INFO"
	.align	4


	//----- nvinfo : EIATTR_REGCOUNT
	.align		4
        /*0000*/ 	.byte	0x04, 0x2f
        /*0002*/ 	.short	(.L_2 - .L_1)
	.align		4
.L_1:
        /*0004*/ 	.word	index@(_Z21compute_forces_kernelPK6float4PS_i)
        /*0008*/ 	.word	0x00000020


	//----- nvinfo : EIATTR_FRAME_SIZE
	.align		4
.L_2:
        /*000c*/ 	.byte	0x04, 0x11
        /*000e*/ 	.short	(.L_4 - .L_3)
	.align		4
.L_3:
        /*0010*/ 	.word	index@(_Z21compute_forces_kernelPK6float4PS_i)
        /*0014*/ 	.word	0x00000000


	//----- nvinfo : EIATTR_MIN_STACK_SIZE
	.align		4
.L_4:
        /*0018*/ 	.byte	0x04, 0x12
        /*001a*/ 	.short	(.L_6 - .L_5)
	.align		4
.L_5:
        /*001c*/ 	.word	index@(_Z21compute_forces_kernelPK6float4PS_i)
        /*0020*/ 	.word	0x00000000
.L_6:


//--------------------- .nv.compat                --------------------------
	.section	.nv.compat,"",@"SHT_CUDA_COMPAT_INFO"
	.align	4
        /*0000*/ 	.byte	0x02, 0x09, 0x00, 0x00, 0x02, 0x02, 0x01, 0x00, 0x02, 0x05, 0x05, 0x00, 0x03, 0x07, 0x01, 0x01
        /*0010*/ 	.byte	0x02, 0x03, 0x00, 0x00, 0x02, 0x06, 0x01, 0x00, 0x04, 0x0b, 0x08, 0x00, 0x01, 0x00, 0x00, 0x00
        /*0020*/ 	.byte	0x00, 0x00, 0x00, 0x00


//--------------------- .nv.info._Z21compute_forces_kernelPK6float4PS_i --------------------------
	.section	.nv.info._Z21compute_forces_kernelPK6float4PS_i,"",@"SHT_CUDA_INFO"
	.sectionflags	@""
	.align	4


	//----- nvinfo : EIATTR_CUDA_API_VERSION
	.align		4
        /*0000*/ 	.byte	0x04, 0x37
        /*0002*/ 	.short	(.L_8 - .L_7)
.L_7:
        /*0004*/ 	.word	0x00000082


	//----- nvinfo : EIATTR_KPARAM_INFO
	.align		4
.L_8:
        /*0008*/ 	.byte	0x04, 0x17
        /*000a*/ 	.short	(.L_10 - .L_9)
.L_9:
        /*000c*/ 	.word	0x00000000
        /*0010*/ 	.short	0x0002
        /*0012*/ 	.short	0x0010
        /*0014*/ 	.byte	0x00, 0xf0, 0x11, 0x00


	//----- nvinfo : EIATTR_KPARAM_INFO
	.align		4
.L_10:
        /*0018*/ 	.byte	0x04, 0x17
        /*001a*/ 	.short	(.L_12 - .L_11)
.L_11:
        /*001c*/ 	.word	0x00000000
        /*0020*/ 	.short	0x0001
        /*0022*/ 	.short	0x0008
        /*0024*/ 	.byte	0x00, 0xf5, 0x21, 0x00


	//----- nvinfo : EIATTR_KPARAM_INFO
	.align		4
.L_12:
        /*0028*/ 	.byte	0x04, 0x17
        /*002a*/ 	.short	(.L_14 - .L_13)
.L_13:
        /*002c*/ 	.word	0x00000000
        /*0030*/ 	.short	0x0000
        /*0032*/ 	.short	0x0000
        /*0034*/ 	.byte	0x00, 0xf5, 0x21, 0x00


	//----- nvinfo : EIATTR_SPARSE_MMA_MASK
	.align		4
.L_14:
        /*0038*/ 	.byte	0x03, 0x50
        /*003a*/ 	.short	0x0000


	//----- nvinfo : EIATTR_MAXREG_COUNT
	.align		4
        /*003c*/ 	.byte	0x03, 0x1b
        /*003e*/ 	.short	0x00ff


	//----- nvinfo : EIATTR_NUM_BARRIERS
	.align		4
        /*0040*/ 	.byte	0x02, 0x4c
        /*0042*/ 	.byte	0x01
	.zero		1


	//----- nvinfo : EIATTR_MERCURY_ISA_VERSION
	.align		4
        /*0044*/ 	.byte	0x03, 0x5f
        /*0046*/ 	.short	0x0101


	//----- nvinfo : EIATTR_UNUSED_LOAD_BYTE_OFFSET
	.align		4
        /*0048*/ 	.byte	0x04, 0x44
        /*004a*/ 	.short	(.L_16 - .L_15)


	//   ....[0]....
.L_15:
        /*004c*/ 	.word	0x00000130
        /*0050*/ 	.word	0x00000fff


	//----- nvinfo : EIATTR_VRC_CTA_INIT_COUNT
	.align		4
.L_16:
        /*0054*/ 	.byte	0x02, 0x4a
	.zero		1
	.zero		1


	//----- nvinfo : EIATTR_EXIT_INSTR_OFFSETS
	.align		4
        /*0058*/ 	.byte	0x04, 0x1c
        /*005a*/ 	.short	(.L_18 - .L_17)


	//   ....[0]....
.L_17:
        /*005c*/ 	.word	0x00000dc0


	//   ....[1]....
        /*0060*/ 	.word	0x00000e10


	//----- nvinfo : EIATTR_CRS_STACK_SIZE
	.align		4
.L_18:
        /*0064*/ 	.byte	0x04, 0x1e
        /*0066*/ 	.short	(.L_20 - .L_19)
.L_19:
        /*0068*/ 	.word	0x00000000


	//----- nvinfo : EIATTR_CBANK_PARAM_SIZE
	.align		4
.L_20:
        /*006c*/ 	.byte	0x03, 0x19
        /*006e*/ 	.short	0x0014


	//----- nvinfo : EIATTR_PARAM_CBANK
	.align		4
        /*0070*/ 	.byte	0x04, 0x0a
        /*0072*/ 	.short	(.L_22 - .L_21)
	.align		4
.L_21:
        /*0074*/ 	.word	index@(.nv.constant0._Z21compute_forces_kernelPK6float4PS_i)
        /*0078*/ 	.short	0x0380
        /*007a*/ 	.short	0x0014


	//----- nvinfo : EIATTR_SW_WAR
	.align		4
.L_22:
        /*007c*/ 	.byte	0x04, 0x36
        /*007e*/ 	.short	(.L_24 - .L_23)
.L_23:
        /*0080*/ 	.word	0x00000008
.L_24:


//--------------------- .nv.callgraph             --------------------------
	.section	.nv.callgraph,"",@"SHT_CUDA_CALLGRAPH"
	.align	4
	.sectionentsize	8
	.align		4
        /*0000*/ 	.word	0x00000000
	.align		4
        /*0004*/ 	.word	0xffffffff
	.align		4
        /*0008*/ 	.word	0x00000000
	.align		4
        /*000c*/ 	.word	0xfffffffe
	.align		4
        /*0010*/ 	.word	0x00000000
	.align		4
        /*0014*/ 	.word	0xfffffffd
	.align		4
        /*0018*/ 	.word	0x00000000
	.align		4
        /*001c*/ 	.word	0xfffffffc


//--------------------- .nv.constant3             --------------------------
	.section	.nv.constant3,"a",@progbits
	.align	4
.nv.constant3:
	.type		d_EPS2,@object
	.size		d_EPS2,(.L_0 - d_EPS2)
d_EPS2:
	.zero		4
.L_0:


//--------------------- .text._Z21compute_forces_kernelPK6float4PS_i --------------------------
	.section	.text._Z21compute_forces_kernelPK6float4PS_i,"ax",@progbits
	.align	128
        .global         _Z21compute_forces_kernelPK6float4PS_i
        .type           _Z21compute_forces_kernelPK6float4PS_i,@function
        .size           _Z21compute_forces_kernelPK6float4PS_i,(.L_x_8 - _Z21compute_forces_kernelPK6float4PS_i)
        .other          _Z21compute_forces_kernelPK6float4PS_i,@"STO_CUDA_ENTRY STV_DEFAULT"
_Z21compute_forces_kernelPK6float4PS_i:
.text._Z21compute_forces_kernelPK6float4PS_i:
[----:B------:R-:W-:Y:S08]  /*0000*/  LDC R1, c[0x0][0x37c] ;  /* 0x0000df00ff017b82 */ /* 0x000ff00000000800 */
[----:B------:R-:W0:Y:S01]  /*0010*/  LDC R2, c[0x0][0x360] ;  /* 0x0000d800ff027b82 */ /* 0x000e220000000800 */
[----:B------:R-:W1:Y:S01]  /*0020*/  S2R R21, SR_TID.X ;  /* 0x0000000000157919 */ /* 0x000e620000002100 */
[----:B------:R-:W2:Y:S01]  /*0030*/  LDCU.64 UR8, c[0x0][0x358] ;  /* 0x00006b00ff0877ac */ /* 0x000ea20008000a00 */
[----:B------:R-:W-:Y:S01]  /*0040*/  HFMA2 R6, -RZ, RZ, 0, 0 ;  /* 0x00000000ff067431 */ /* 0x000fe200000001ff */
[----:B------:R-:W-:-:S04]  /*0050*/  CS2R R4, SRZ ;  /* 0x0000000000047805 */ /* 0x000fc8000001ff00 */
[----:B------:R-:W1:Y:S08]  /*0060*/  S2UR UR4, SR_CTAID.X ;  /* 0x00000000000479c3 */ /* 0x000e700000002500 */
[----:B------:R-:W3:Y:S01]  /*0070*/  LDC R3, c[0x0][0x390] ;  /* 0x0000e400ff037b82 */ /* 0x000ee20000000800 */
[----:B0-----:R-:W0:Y:S01]  /*0080*/  I2F.U32.RP R12, R2 ;  /* 0x00000002000c7306 */ /* 0x001e220000209000 */
[----:B-1----:R-:W-:-:S07]  /*0090*/  IMAD R0, R2, UR4, R21 ;  /* 0x0000000402007c24 */ /* 0x002fce000f8e0215 */
[----:B0-----:R-:W0:Y:S01]  /*00a0*/  MUFU.RCP R12, R12 ;  /* 0x0000000c000c7308 */ /* 0x001e220000001000 */
[----:B---3--:R-:W-:-:S13]  /*00b0*/  ISETP.GE.AND P0, PT, R0, R3, PT ;  /* 0x000000030000720c */ /* 0x008fda0003f06270 */
[----:B------:R-:W1:Y:S01]  /*00c0*/  @!P0 LDC.64 R8, c[0x0][0x380] ;  /* 0x0000e000ff088b82 */ /* 0x000e620000000a00 */
[----:B0-----:R-:W-:-:S04]  /*00d0*/  IADD3 R10, PT, PT, R12, 0xffffffe, RZ ;  /* 0x0ffffffe0c0a7810 */ /* 0x001fc80007ffe0ff */
[----:B------:R0:W3:Y:S02]  /*00e0*/  F2I.FTZ.U32.TRUNC.NTZ R11, R10 ;  /* 0x0000000a000b7305 */ /* 0x0000e4000021f000 */
[----:B0-----:R-:W-:Y:S02]  /*00f0*/  MOV R10, RZ ;  /* 0x000000ff000a7202 */ /* 0x001fe40000000f00 */
[----:B---3--:R-:W-:Y:S01]  /*0100*/  IADD3 R13, PT, PT, RZ, -R11, RZ ;  /* 0x8000000bff0d7210 */ /* 0x008fe20007ffe0ff */
[----:B-1----:R-:W-:-:S04]  /*0110*/  @!P0 IMAD.WIDE R8, R0, 0x10, R8 ;  /* 0x0000001000088825 */ /* 0x002fc800078e0208 */
[----:B------:R-:W-:Y:S01]  /*0120*/  IMAD R13, R13, R2, RZ ;  /* 0x000000020d0d7224 */ /* 0x000fe200078e02ff */
[----:B--2---:R0:W5:Y:S01]  /*0130*/  @!P0 LDG.E.128 R4, desc[UR8][R8.64] ;  /* 0x0000000808048981 */ /* 0x004162000c1e1d00 */
[C---:B------:R-:W-:Y:S02]  /*0140*/  ISETP.NE.U32.AND P2, PT, R2.reuse, RZ, PT ;  /* 0x000000ff0200720c */ /* 0x040fe40003f45070 */
[----:B------:R-:W-:Y:S01]  /*0150*/  IMAD.HI.U32 R22, R11, R13, R10 ;  /* 0x0000000d0b167227 */ /* 0x000fe200078e000a */
[----:B------:R-:W-:-:S03]  /*0160*/  IADD3 R11, PT, PT, R2, -0x1, R3 ;  /* 0xffffffff020b7810 */ /* 0x000fc60007ffe003 */
[----:B------:R-:W-:Y:S02]  /*0170*/  HFMA2 R10, -RZ, RZ, 0, 0 ;  /* 0x00000000ff0a7431 */ /* 0x000fe400000001ff */
[----:B------:R-:W-:-:S05]  /*0180*/  IMAD.HI.U32 R22, R22, R11, RZ ;  /* 0x0000000b16167227 */ /* 0x000fca00078e00ff */
[----:B0-----:R-:W-:-:S05]  /*0190*/  IADD3 R8, PT, PT, -R22, RZ, RZ ;  /* 0x000000ff16087210 */ /* 0x001fca0007ffe1ff */
[----:B------:R-:W-:Y:S01]  /*01a0*/  IMAD R11, R2, R8, R11 ;  /* 0x00000008020b7224 */ /* 0x000fe200078e020b */
[----:B------:R-:W-:-:S04]  /*01b0*/  CS2R R8, SRZ ;  /* 0x0000000000087805 */ /* 0x000fc8000001ff00 */
[----:B------:R-:W-:-:S13]  /*01c0*/  ISETP.GE.U32.AND P0, PT, R11, R2, PT ;  /* 0x000000020b00720c */ /* 0x000fda0003f06070 */
[-C--:B------:R-:W-:Y:S02]  /*01d0*/  @P0 IADD3 R11, PT, PT, R11, -R2.reuse, RZ ;  /* 0x800000020b0b0210 */ /* 0x080fe40007ffe0ff */
[----:B------:R-:W-:Y:S02]  /*01e0*/  @P0 IADD3 R22, PT, PT, R22, 0x1, RZ ;  /* 0x0000000116160810 */ /* 0x000fe40007ffe0ff */
[----:B------:R-:W-:-:S13]  /*01f0*/  ISETP.GE.U32.AND P1, PT, R11, R2, PT ;  /* 0x000000020b00720c */ /* 0x000fda0003f26070 */
[----:B------:R-:W-:Y:S02]  /*0200*/  @P1 IADD3 R22, PT, PT, R22, 0x1, RZ ;  /* 0x0000000116161810 */ /* 0x000fe40007ffe0ff */
[----:B------:R-:W-:-:S04]  /*0210*/  @!P2 LOP3.LUT R22, RZ, R2, RZ, 0x33, !PT ;  /* 0x00000002ff16a212 */ /* 0x000fc800078e33ff */
[----:B------:R-:W-:-:S13]  /*0220*/  ISETP.GE.AND P0, PT, R22, 0x1, PT ;  /* 0x000000011600780c */ /* 0x000fda0003f06270 */
[----:B------:R-:W-:Y:S05]  /*0230*/  @!P0 BRA `(.L_x_0) ;  /* 0x0000000800dc8947 */ /* 0x000fea0003800000 */
[----:B------:R-:W0:Y:S01]  /*0240*/  S2UR UR5, SR_CgaCtaId ;  /* 0x00000000000579c3 */ /* 0x000e220000008800 */
[----:B------:R-:W1:Y:S01]  /*0250*/  LDCU UR6, c[0x0][0x390] ;  /* 0x00007200ff0677ac */ /* 0x000e620008000800 */
[----:B------:R-:W-:Y:S02]  /*0260*/  CS2R R8, SRZ ;  /* 0x0000000000087805 */ /* 0x000fe4000001ff00 */
[----:B------:R-:W-:Y:S01]  /*0270*/  MOV R10, RZ ;  /* 0x000000ff000a7202 */ /* 0x000fe20000000f00 */
[----:B------:R-:W-:Y:S01]  /*0280*/  UMOV UR4, 0x400 ;  /* 0x0000040000047882 */ /* 0x000fe20000000000 */
[----:B-1---5:R-:W-:Y:S01]  /*0290*/  MOV R7, UR6 ;  /* 0x0000000600077c02 */ /* 0x022fe20008000f00 */
[----:B0-----:R-:W-:-:S03]  /*02a0*/  ULEA UR5, UR5, UR4, 0x18 ;  /* 0x0000000405057291 */ /* 0x001fc6000f8ec0ff */
[----:B------:R-:W-:-:S03]  /*02b0*/  UMOV UR4, URZ ;  /* 0x000000ff00047c82 */ /* 0x000fc60008000000 */
[----:B------:R-:W-:-:S07]  /*02c0*/  LEA R20, R21, UR5, 0x4 ;  /* 0x0000000515147c11 */ /* 0x000fce000f8e20ff */
.L_x_6:
[----:B0-----:R-:W0:Y:S01]  /*02d0*/  LDC R3, c[0x0][0x390] ;  /* 0x0000e400ff037b82 */ /* 0x001e220000000800 */
[----:B------:R-:W-:Y:S01]  /*02e0*/  IMAD R18, R2, UR4, RZ ;  /* 0x0000000402127c24 */ /* 0x000fe2000f8e02ff */
[----:B------:R-:W-:Y:S02]  /*02f0*/  CS2R R12, SRZ ;  /* 0x00000000000c7805 */ /* 0x000fe4000001ff00 */
[----:B------:R-:W-:Y:S02]  /*0300*/  CS2R R14, SRZ ;  /* 0x00000000000e7805 */ /* 0x000fe4000001ff00 */
[----:B------:R-:W-:-:S04]  /*0310*/  IADD3 R11, PT, PT, R18, R21, RZ ;  /* 0x00000015120b7210 */ /* 0x000fc80007ffe0ff */
[----:B0-----:R-:W-:-:S13]  /*0320*/  ISETP.GE.AND P0, PT, R11, R3, PT ;  /* 0x000000030b00720c */ /* 0x001fda0003f06270 */
[----:B------:R-:W0:Y:S02]  /*0330*/  @!P0 LDC.64 R16, c[0x0][0x380] ;  /* 0x0000e000ff108b82 */ /* 0x000e240000000a00 */
[----:B0-----:R-:W-:-:S05]  /*0340*/  @!P0 IMAD.WIDE R16, R11, 0x10, R16 ;  /* 0x000000100b108825 */ /* 0x001fca00078e0210 */
[----:B------:R-:W2:Y:S01]  /*0350*/  @!P0 LDG.E.128 R12, desc[UR8][R16.64] ;  /* 0x00000008100c8981 */ /* 0x000ea2000c1e1d00 */
[-C--:B------:R-:W-:Y:S01]  /*0360*/  ISETP.NE.AND P0, PT, R18, R3.reuse, PT ;  /* 0x000000031200720c */ /* 0x080fe20003f05270 */
[----:B------:R-:W-:Y:S01]  /*0370*/  UIADD3 UR4, UPT, UPT, UR4, 0x1, URZ ;  /* 0x0000000104047890 */ /* 0x000fe2000fffe0ff */
[----:B------:R-:W-:Y:S02]  /*0380*/  BSSY.RECONVERGENT B0, `(.L_x_1) ;  /* 0x000009f000007945 */ /* 0x000fe40003800200 */
[----:B------:R-:W-:-:S03]  /*0390*/  ISETP.GE.OR P0, PT, R0, R3, !P0 ;  /* 0x000000030000720c */ /* 0x000fc60004706670 */
[----:B------:R-:W-:Y:S01]  /*03a0*/  ISETP.NE.AND P1, PT, R22, UR4, PT ;  /* 0x0000000416007c0c */ /* 0x000fe2000bf25270 */
[----:B--2---:R0:W-:Y:S01]  /*03b0*/  STS.128 [R20], R12 ;  /* 0x0000000c14007388 */ /* 0x0041e20000000c00 */
[----:B------:R-:W-:Y:S08]  /*03c0*/  BAR.SYNC.DEFER_BLOCKING 0x0 ;  /* 0x0000000000007b1d */ /* 0x000ff00000010000 */
[----:B------:R-:W-:Y:S05]  /*03d0*/  @P0 BRA `(.L_x_2) ;  /* 0x0000000800640947 */ /* 0x000fea0003800000 */
[----:B------:R-:W-:Y:S02]  /*03e0*/  VIMNMX.U32 R11, PT, PT, R2, R7, PT ;  /* 0x00000007020b7248 */ /* 0x000fe40003fe0000 */
[----:B------:R-:W-:Y:S02]  /*03f0*/  MOV R23, RZ ;  /* 0x000000ff00177202 */ /* 0x000fe40000000f00 */
[C---:B------:R-:W-:Y:S02]  /*0400*/  ISETP.GE.U32.AND P2, PT, R11.reuse, 0x4, PT ;  /* 0x000000040b00780c */ /* 0x040fe40003f46070 */
[----:B------:R-:W-:-:S04]  /*0410*/  VIMNMX.U32 R25, PT, PT, R11, 0x1, !PT ;  /* 0x000000010b197848 */ /* 0x000fc80007fe0000 */
[----:B------:R-:W-:-:S04]  /*0420*/  LOP3.LUT R24, R25, 0x3, RZ, 0xc0, !PT ;  /* 0x0000000319187812 */ /* 0x000fc800078ec0ff */
[----:B------:R-:W-:-:S03]  /*0430*/  ISETP.NE.AND P0, PT, R24, RZ, PT ;  /* 0x000000ff1800720c */ /* 0x000fc60003f05270 */
[----:B------:R-:W-:Y:S10]  /*0440*/  @!P2 BRA `(.L_x_3) ;  /* 0x000000040044a947 */ /* 0x000ff40003800000 */
[C---:B------:R-:W-:Y:S01]  /*0450*/  LOP3.LUT R26, R25.reuse, 0xfffffffc, RZ, 0xc0, !PT ;  /* 0xfffffffc191a7812 */ /* 0x040fe200078ec0ff */
[----:B------:R-:W1:Y:S01]  /*0460*/  LDCU UR7, c[0x3][URZ] ;  /* 0x00c00000ff0777ac */ /* 0x000e620008000800 */
[----:B------:R-:W-:Y:S02]  /*0470*/  LOP3.LUT R23, R25, 0x7fc, RZ, 0xc0, !PT ;  /* 0x000007fc19177812 */ /* 0x000fe400078ec0ff */
[----:B------:R-:W-:Y:S01]  /*0480*/  IADD3 R26, PT, PT, -R26, RZ, RZ ;  /* 0x000000ff1a1a7210 */ /* 0x000fe20007ffe1ff */
[----:B------:R-:W-:-:S12]  /*0490*/  UIADD3 UR6, UPT, UPT, UR5, 0x20, URZ ;  /* 0x0000002005067890 */ /* 0x000fd8000fffe0ff */
.L_x_4:
[----:B0-----:R-:W0:Y:S01]  /*04a0*/  LDS.128 R12, [UR6+-0x20] ;  /* 0xffffe006ff0c7984 */ /* 0x001e220008000c00 */
[----:B------:R-:W-:Y:S01]  /*04b0*/  IADD3 R26, PT, PT, R26, 0x4, RZ ;  /* 0x000000041a1a7810 */ /* 0x000fe20007ffe0ff */
[----:B0-----:R-:W-:Y:S01]  /*04c0*/  FADD R28, R13, -R5 ;  /* 0x800000050d1c7221 */ /* 0x001fe20000000000 */
[----:B------:R-:W-:Y:S01]  /*04d0*/  FADD R11, R12, -R4 ;  /* 0x800000040c0b7221 */ /* 0x000fe20000000000 */
[----:B------:R-:W-:Y:S02]  /*04e0*/  FADD R13, R14, -R6 ;  /* 0x800000060e0d7221 */ /* 0x000fe40000000000 */
[----:B------:R-:W-:-:S04]  /*04f0*/  FMUL R12, R28, R28 ;  /* 0x0000001c1c0c7220 */ /* 0x000fc80000400000 */
[----:B------:R-:W-:-:S04]  /*0500*/  FFMA R12, R11, R11, R12 ;  /* 0x0000000b0b0c7223 */ /* 0x000fc8000000000c */
[----:B------:R-:W-:-:S04]  /*0510*/  FFMA R12, R13, R13, R12 ;  /* 0x0000000d0d0c7223 */ /* 0x000fc8000000000c */
[----:B-1----:R-:W-:-:S05]  /*0520*/  FADD R12, R12, UR7 ;  /* 0x000000070c0c7e21 */ /* 0x002fca0008000000 */
[----:B------:R-:W-:-:S13]  /*0530*/  FSETP.GEU.AND P2, PT, |R12|, 1.175494350822287508e-38, PT ;  /* 0x008000000c00780b */ /* 0x000fda0003f4e200 */
[----:B------:R-:W-:-:S04]  /*0540*/  @!P2 FMUL R12, R12, 16777216 ;  /* 0x4b8000000c0ca820 */ /* 0x000fc80000400000 */
[----:B------:R-:W0:Y:S02]  /*0550*/  MUFU.RSQ R14, R12 ;  /* 0x0000000c000e7308 */ /* 0x000e240000001400 */
[----:B0-----:R-:W-:-:S04]  /*0560*/  @!P2 FMUL R14, R14, 4096 ;  /* 0x458000000e0ea820 */ /* 0x001fc80000400000 */
[----:B------:R-:W-:-:S04]  /*0570*/  FMUL R17, R14, R14 ;  /* 0x0000000e0e117220 */ /* 0x000fc80000400000 */
[----:B------:R-:W-:Y:S02]  /*0580*/  FMUL R14, R14, R17 ;  /* 0x000000110e0e7220 */ /* 0x000fe40000400000 */
[----:B------:R-:W0:Y:S02]  /*0590*/  LDS.128 R16, [UR6+-0x10] ;  /* 0xfffff006ff107984 */ /* 0x000e240008000c00 */
[----:B------:R-:W-:-:S04]  /*05a0*/  FMUL R15, R15, R14 ;  /* 0x0000000e0f0f7220 */ /* 0x000fc80000400000 */
[-C--:B------:R-:W-:Y:S01]  /*05b0*/  FFMA R28, R28, R15.reuse, R9 ;  /* 0x0000000f1c1c7223 */ /* 0x080fe20000000009 */
[----:B------:R-:W-:Y:S01]  /*05c0*/  FFMA R13, R13, R15, R10 ;  /* 0x0000000f0d0d7223 */ /* 0x000fe2000000000a */
[----:B0-----:R-:W-:Y:S01]  /*05d0*/  FADD R17, R17, -R5 ;  /* 0x8000000511117221 */ /* 0x001fe20000000000 */
[----:B------:R-:W-:Y:S01]  /*05e0*/  FADD R16, R16, -R4 ;  /* 0x8000000410107221 */ /* 0x000fe20000000000 */
[----:B------:R-:W-:Y:S02]  /*05f0*/  FADD R18, R18, -R6 ;  /* 0x8000000612127221 */ /* 0x000fe40000000000 */
[----:B------:R-:W-:-:S04]  /*0600*/  FMUL R27, R17, R17 ;  /* 0x00000011111b7220 */ /* 0x000fc80000400000 */
[----:B------:R-:W-:-:S04]  /*0610*/  FFMA R27, R16, R16, R27 ;  /* 0x00000010101b7223 */ /* 0x000fc8000000001b */
[----:B------:R-:W-:-:S04]  /*0620*/  FFMA R27, R18, R18, R27 ;  /* 0x00000012121b7223 */ /* 0x000fc8000000001b */
[----:B------:R-:W-:Y:S01]  /*0630*/  FADD R14, R27, UR7 ;  /* 0x000000071b0e7e21 */ /* 0x000fe20008000000 */
[----:B------:R-:W-:-:S04]  /*0640*/  FFMA R27, R11, R15, R8 ;  /* 0x0000000f0b1b7223 */ /* 0x000fc80000000008 */
[----:B------:R-:W-:-:S13]  /*0650*/  FSETP.GEU.AND P2, PT, |R14|, 1.175494350822287508e-38, PT ;  /* 0x008000000e00780b */ /* 0x000fda0003f4e200 */
[----:B------:R-:W-:-:S04]  /*0660*/  @!P2 FMUL R14, R14, 16777216 ;  /* 0x4b8000000e0ea820 */ /* 0x000fc80000400000 */
[----:B------:R-:W0:Y:S02]  /*0670*/  MUFU.RSQ R12, R14 ;  /* 0x0000000e000c7308 */ /* 0x000e240000001400 */
[----:B0-----:R-:W-:-:S04]  /*0680*/  @!P2 FMUL R12, R12, 4096 ;  /* 0x458000000c0ca820 */ /* 0x001fc80000400000 */
[----:B------:R-:W-:-:S04]  /*0690*/  FMUL R9, R12, R12 ;  /* 0x0000000c0c097220 */ /* 0x000fc80000400000 */
[----:B------:R-:W-:Y:S02]  /*06a0*/  FMUL R12, R12, R9 ;  /* 0x000000090c0c7220 */ /* 0x000fe40000400000 */
[----:B------:R-:W0:Y:S02]  /*06b0*/  LDS.128 R8, [UR6] ;  /* 0x00000006ff087984 */ /* 0x000e240008000c00 */
[----:B------:R-:W-:-:S04]  /*06c0*/  FMUL R19, R19, R12 ;  /* 0x0000000c13137220 */ /* 0x000fc80000400000 */
[-C--:B------:R-:W-:Y:S01]  /*06d0*/  FFMA R27, R16, R19.reuse, R27 ;  /* 0x00000013101b7223 */ /* 0x080fe2000000001b */
        /* <DEDUP_REMOVED lines=8> */
[----:B------:R-:W-:-:S05]  /*0760*/  FADD R29, R15, UR7 ;  /* 0x000000070f1d7e21 */ /* 0x000fca0008000000 */
[----:B------:R-:W-:-:S13]  /*0770*/  FSETP.GEU.AND P2, PT, |R29|, 1.175494350822287508e-38, PT ;  /* 0x008000001d00780b */ /* 0x000fda0003f4e200 */
[----:B------:R-:W-:-:S04]  /*0780*/  @!P2 FMUL R29, R29, 16777216 ;  /* 0x4b8000001d1da820 */ /* 0x000fc80000400000 */
[----:B------:R-:W0:Y:S02]  /*0790*/  MUFU.RSQ R12, R29 ;  /* 0x0000001d000c7308 */ /* 0x000e240000001400 */
[----:B0-----:R-:W-:-:S04]  /*07a0*/  @!P2 FMUL R12, R12, 4096 ;  /* 0x458000000c0ca820 */ /* 0x001fc80000400000 */
[----:B------:R-:W-:-:S04]  /*07b0*/  FMUL R15, R12, R12 ;  /* 0x0000000c0c0f7220 */ /* 0x000fc80000400000 */
[----:B------:R-:W-:Y:S02]  /*07c0*/  FMUL R16, R12, R15 ;  /* 0x0000000f0c107220 */ /* 0x000fe40000400000 */
[----:B------:R-:W0:Y:S01]  /*07d0*/  LDS.128 R12, [UR6+0x10] ;  /* 0x00001006ff0c7984 */ /* 0x000e220008000c00 */
[----:B------:R-:W-:Y:S01]  /*07e0*/  UIADD3 UR6, UPT, UPT, UR6, 0x40, URZ ;  /* 0x0000004006067890 */ /* 0x000fe2000fffe0ff */
        /* <DEDUP_REMOVED lines=14> */
[----:B0-----:R-:W-:Y:S01]  /*08d0*/  @!P2 FMUL R16, R16, 4096 ;  /* 0x458000001010a820 */ /* 0x001fe20000400000 */
[----:B------:R-:W-:-:S03]  /*08e0*/  ISETP.NE.AND P2, PT, R26, RZ, PT ;  /* 0x000000ff1a00720c */ /* 0x000fc60003f45270 */
[----:B------:R-:W-:-:S04]  /*08f0*/  FMUL R29, R16, R16 ;  /* 0x00000010101d7220 */ /* 0x000fc80000400000 */
[----:B------:R-:W-:-:S04]  /*0900*/  FMUL R16, R16, R29 ;  /* 0x0000001d10107220 */ /* 0x000fc80000400000 */
[----:B------:R-:W-:-:S04]  /*0910*/  FMUL R15, R15, R16 ;  /* 0x000000100f0f7220 */ /* 0x000fc80000400000 */
[-C--:B------:R-:W-:Y:S01]  /*0920*/  FFMA R8, R12, R15.reuse, R27 ;  /* 0x0000000f0c087223 */ /* 0x080fe2000000001b */
[-C--:B------:R-:W-:Y:S01]  /*0930*/  FFMA R9, R13, R15.reuse, R28 ;  /* 0x0000000f0d097223 */ /* 0x080fe2000000001c */
[----:B------:R-:W-:Y:S01]  /*0940*/  FFMA R10, R14, R15, R19 ;  /* 0x0000000f0e0a7223 */ /* 0x000fe20000000013 */
[----:B------:R-:W-:Y:S06]  /*0950*/  @P2 BRA `(.L_x_4) ;  /* 0xfffffff800d02947 */ /* 0x000fec000383ffff */
.L_x_3:
[----:B------:R-:W-:Y:S05]  /*0960*/  @!P0 BRA `(.L_x_2) ;  /* 0x0000000400008947 */ /* 0x000fea0003800000 */
[----:B------:R-:W-:Y:S02]  /*0970*/  ISETP.NE.AND P2, PT, R24, 0x1, PT ;  /* 0x000000011800780c */ /* 0x000fe40003f45270 */
[----:B------:R-:W-:-:S04]  /*0980*/  LOP3.LUT R25, R25, 0x1, RZ, 0xc0, !PT ;  /* 0x0000000119197812 */ /* 0x000fc800078ec0ff */
[----:B------:R-:W-:-:S07]  /*0990*/  ISETP.NE.U32.AND P0, PT, R25, 0x1, PT ;  /* 0x000000011900780c */ /* 0x000fce0003f05070 */
[----:B------:R-:W-:Y:S06]  /*09a0*/  @!P2 BRA `(.L_x_5) ;  /* 0x00000000009ca947 */ /* 0x000fec0003800000 */
[C---:B------:R-:W-:Y:S01]  /*09b0*/  LEA R25, R23.reuse, UR5, 0x4 ;  /* 0x0000000517197c11 */ /* 0x040fe2000f8e20ff */
[----:B------:R-:W1:Y:S01]  /*09c0*/  LDCU UR6, c[0x3][URZ] ;  /* 0x00c00000ff0677ac */ /* 0x000e620008000800 */
[----:B------:R-:W-:-:S03]  /*09d0*/  IADD3 R23, PT, PT, R23, 0x2, RZ ;  /* 0x0000000217177810 */ /* 0x000fc60007ffe0ff */
[----:B0-----:R-:W0:Y:S04]  /*09e0*/  LDS.128 R12, [R25] ;  /* 0x00000000190c7984 */ /* 0x001e280000000c00 */
[----:B------:R-:W2:Y:S01]  /*09f0*/  LDS.128 R16, [R25+0x10] ;  /* 0x0000100019107984 */ /* 0x000ea20000000c00 */
[--C-:B0-----:R-:W-:Y:S01]  /*0a00*/  FADD R24, R13, -R5.reuse ;  /* 0x800000050d187221 */ /* 0x101fe20000000000 */
[----:B------:R-:W-:Y:S01]  /*0a10*/  FADD R11, R12, -R4 ;  /* 0x800000040c0b7221 */ /* 0x000fe20000000000 */
[----:B------:R-:W-:Y:S02]  /*0a20*/  FADD R13, R14, -R6 ;  /* 0x800000060e0d7221 */ /* 0x000fe40000000000 */
[----:B------:R-:W-:Y:S01]  /*0a30*/  FMUL R12, R24, R24 ;  /* 0x00000018180c7220 */ /* 0x000fe20000400000 */
[----:B--2---:R-:W-:Y:S01]  /*0a40*/  FADD R17, R17, -R5 ;  /* 0x8000000511117221 */ /* 0x004fe20000000000 */
[----:B------:R-:W-:Y:S01]  /*0a50*/  FADD R16, R16, -R4 ;  /* 0x8000000410107221 */ /* 0x000fe20000000000 */
[----:B------:R-:W-:Y:S01]  /*0a60*/  FADD R18, R18, -R6 ;  /* 0x8000000612127221 */ /* 0x000fe20000000000 */
[----:B------:R-:W-:Y:S01]  /*0a70*/  FFMA R12, R11, R11, R12 ;  /* 0x0000000b0b0c7223 */ /* 0x000fe2000000000c */
[----:B------:R-:W-:-:S03]  /*0a80*/  FMUL R27, R17, R17 ;  /* 0x00000011111b7220 */ /* 0x000fc60000400000 */
[----:B------:R-:W-:Y:S01]  /*0a90*/  FFMA R12, R13, R13, R12 ;  /* 0x0000000d0d0c7223 */ /* 0x000fe2000000000c */
[----:B------:R-:W-:-:S03]  /*0aa0*/  FFMA R27, R16, R16, R27 ;  /* 0x00000010101b7223 */ /* 0x000fc6000000001b */
[----:B-1----:R-:W-:Y:S01]  /*0ab0*/  FADD R12, R12, UR6 ;  /* 0x000000060c0c7e21 */ /* 0x002fe20008000000 */
[----:B------:R-:W-:-:S04]  /*0ac0*/  FFMA R27, R18, R18, R27 ;  /* 0x00000012121b7223 */ /* 0x000fc8000000001b */
[----:B------:R-:W-:Y:S01]  /*0ad0*/  FADD R27, R27, UR6 ;  /* 0x000000061b1b7e21 */ /* 0x000fe20008000000 */
[----:B------:R-:W-:-:S04]  /*0ae0*/  FSETP.GEU.AND P2, PT, |R12|, 1.175494350822287508e-38, PT ;  /* 0x008000000c00780b */ /* 0x000fc80003f4e200 */
[----:B------:R-:W-:-:S09]  /*0af0*/  FSETP.GEU.AND P3, PT, |R27|, 1.175494350822287508e-38, PT ;  /* 0x008000001b00780b */ /* 0x000fd20003f6e200 */
[----:B------:R-:W-:-:S04]  /*0b00*/  @!P2 FMUL R12, R12, 16777216 ;  /* 0x4b8000000c0ca820 */ /* 0x000fc80000400000 */
[----:B------:R-:W0:Y:S01]  /*0b10*/  MUFU.RSQ R14, R12 ;  /* 0x0000000c000e7308 */ /* 0x000e220000001400 */
[----:B------:R-:W-:-:S07]  /*0b20*/  @!P3 FMUL R27, R27, 16777216 ;  /* 0x4b8000001b1bb820 */ /* 0x000fce0000400000 */
[----:B------:R-:W1:Y:S01]  /*0b30*/  MUFU.RSQ R26, R27 ;  /* 0x0000001b001a7308 */ /* 0x000e620000001400 */
[----:B0-----:R-:W-:-:S04]  /*0b40*/  @!P2 FMUL R14, R14, 4096 ;  /* 0x458000000e0ea820 */ /* 0x001fc80000400000 */
[----:B------:R-:W-:Y:S01]  /*0b50*/  FMUL R25, R14, R14 ;  /* 0x0000000e0e197220 */ /* 0x000fe20000400000 */
[----:B-1----:R-:W-:-:S03]  /*0b60*/  @!P3 FMUL R26, R26, 4096 ;  /* 0x458000001a1ab820 */ /* 0x002fc60000400000 */
[----:B------:R-:W-:Y:S01]  /*0b70*/  FMUL R14, R14, R25 ;  /* 0x000000190e0e7220 */ /* 0x000fe20000400000 */
[----:B------:R-:W-:-:S03]  /*0b80*/  FMUL R25, R26, R26 ;  /* 0x0000001a1a197220 */ /* 0x000fc60000400000 */
[----:B------:R-:W-:Y:S01]  /*0b90*/  FMUL R14, R15, R14 ;  /* 0x0000000e0f0e7220 */ /* 0x000fe20000400000 */
[----:B------:R-:W-:-:S03]  /*0ba0*/  FMUL R26, R26, R25 ;  /* 0x000000191a1a7220 */ /* 0x000fc60000400000 */
[-C--:B------:R-:W-:Y:S01]  /*0bb0*/  FFMA R11, R11, R14.reuse, R8 ;  /* 0x0000000e0b0b7223 */ /* 0x080fe20000000008 */
[-C--:B------:R-:W-:Y:S01]  /*0bc0*/  FFMA R24, R24, R14.reuse, R9 ;  /* 0x0000000e18187223 */ /* 0x080fe20000000009 */
[----:B------:R-:W-:Y:S01]  /*0bd0*/  FFMA R13, R13, R14, R10 ;  /* 0x0000000e0d0d7223 */ /* 0x000fe2000000000a */
[----:B------:R-:W-:-:S04]  /*0be0*/  FMUL R19, R19, R26 ;  /* 0x0000001a13137220 */ /* 0x000fc80000400000 */
[-C--:B------:R-:W-:Y:S01]  /*0bf0*/  FFMA R8, R16, R19.reuse, R11 ;  /* 0x0000001310087223 */ /* 0x080fe2000000000b */
[-C--:B------:R-:W-:Y:S01]  /*0c00*/  FFMA R9, R17, R19.reuse, R24 ;  /* 0x0000001311097223 */ /* 0x080fe20000000018 */
[----:B------:R-:W-:-:S07]  /*0c10*/  FFMA R10, R18, R19, R13 ;  /* 0x00000013120a7223 */ /* 0x000fce000000000d */
.L_x_5:
[----:B------:R-:W-:Y:S05]  /*0c20*/  @P0 BRA `(.L_x_2) ;  /* 0x0000000000500947 */ /* 0x000fea0003800000 */
[----:B0-----:R-:W-:Y:S01]  /*0c30*/  LEA R12, R23, UR5, 0x4 ;  /* 0x00000005170c7c11 */ /* 0x001fe2000f8e20ff */
[----:B------:R-:W0:Y:S05]  /*0c40*/  LDCU UR6, c[0x3][URZ] ;  /* 0x00c00000ff0677ac */ /* 0x000e2a0008000800 */
[----:B------:R-:W1:Y:S02]  /*0c50*/  LDS.128 R12, [R12] ;  /* 0x000000000c0c7984 */ /* 0x000e640000000c00 */
[----:B-1----:R-:W-:Y:S01]  /*0c60*/  FADD R16, R13, -R5 ;  /* 0x800000050d107221 */ /* 0x002fe20000000000 */
[----:B------:R-:W-:Y:S01]  /*0c70*/  FADD R11, R12, -R4 ;  /* 0x800000040c0b7221 */ /* 0x000fe20000000000 */
[----:B------:R-:W-:-:S02]  /*0c80*/  FADD R13, R14, -R6 ;  /* 0x800000060e0d7221 */ /* 0x000fc40000000000 */
[----:B------:R-:W-:-:S04]  /*0c90*/  FMUL R18, R16, R16 ;  /* 0x0000001010127220 */ /* 0x000fc80000400000 */
[----:B------:R-:W-:-:S04]  /*0ca0*/  FFMA R18, R11, R11, R18 ;  /* 0x0000000b0b127223 */ /* 0x000fc80000000012 */
[----:B------:R-:W-:-:S04]  /*0cb0*/  FFMA R18, R13, R13, R18 ;  /* 0x0000000d0d127223 */ /* 0x000fc80000000012 */
[----:B0-----:R-:W-:-:S05]  /*0cc0*/  FADD R18, R18, UR6 ;  /* 0x0000000612127e21 */ /* 0x001fca0008000000 */
[----:B------:R-:W-:-:S13]  /*0cd0*/  FSETP.GEU.AND P0, PT, |R18|, 1.175494350822287508e-38, PT ;  /* 0x008000001200780b */ /* 0x000fda0003f0e200 */
[----:B------:R-:W-:-:S04]  /*0ce0*/  @!P0 FMUL R18, R18, 16777216 ;  /* 0x4b80000012128820 */ /* 0x000fc80000400000 */
[----:B------:R-:W0:Y:S02]  /*0cf0*/  MUFU.RSQ R12, R18 ;  /* 0x00000012000c7308 */ /* 0x000e240000001400 */
[----:B0-----:R-:W-:-:S04]  /*0d00*/  @!P0 FMUL R12, R12, 4096 ;  /* 0x458000000c0c8820 */ /* 0x001fc80000400000 */
[----:B------:R-:W-:-:S04]  /*0d10*/  FMUL R17, R12, R12 ;  /* 0x0000000c0c117220 */ /* 0x000fc80000400000 */
[----:B------:R-:W-:-:S04]  /*0d20*/  FMUL R12, R12, R17 ;  /* 0x000000110c0c7220 */ /* 0x000fc80000400000 */
[----:B------:R-:W-:-:S04]  /*0d30*/  FMUL R12, R15, R12 ;  /* 0x0000000c0f0c7220 */ /* 0x000fc80000400000 */
[-C--:B------:R-:W-:Y:S01]  /*0d40*/  FFMA R8, R11, R12.reuse, R8 ;  /* 0x0000000c0b087223 */ /* 0x080fe20000000008 */
[-C--:B------:R-:W-:Y:S01]  /*0d50*/  FFMA R9, R16, R12.reuse, R9 ;  /* 0x0000000c10097223 */ /* 0x080fe20000000009 */
[----:B------:R-:W-:-:S07]  /*0d60*/  FFMA R10, R13, R12, R10 ;  /* 0x0000000c0d0a7223 */ /* 0x000fce000000000a */
.L_x_2:
[----:B------:R-:W-:Y:S05]  /*0d70*/  BSYNC.RECONVERGENT B0 ;  /* 0x0000000000007941 */ /* 0x000fea0003800200 */
.L_x_1:
[----:B------:R-:W-:Y:S01]  /*0d80*/  BAR.SYNC.DEFER_BLOCKING 0x0 ;  /* 0x0000000000007b1d */ /* 0x000fe20000010000 */
[----:B------:R-:W-:-:S05]  /*0d90*/  IADD3 R7, PT, PT, -R2, R7, RZ ;  /* 0x0000000702077210 */ /* 0x000fca0007ffe1ff */
[----:B------:R-:W-:Y:S05]  /*0da0*/  @P1 BRA `(.L_x_6) ;  /* 0xfffffff400481947 */ /* 0x000fea000383ffff */
.L_x_0:
[----:B------:R-:W-:-:S13]  /*0db0*/  ISETP.GE.AND P0, PT, R0, R3, PT ;  /* 0x000000030000720c */ /* 0x000fda0003f06270 */
[----:B------:R-:W-:Y:S05]  /*0dc0*/  @P0 EXIT ;  /* 0x000000000000094d */ /* 0x000fea0003800000 */
[----:B------:R-:W1:Y:S01]  /*0dd0*/  LDC.64 R2, c[0x0][0x388] ;  /* 0x0000e200ff027b82 */ /* 0x000e620000000a00 */
[----:B------:R-:W-:Y:S02]  /*0de0*/  HFMA2 R11, -RZ, RZ, 0, 0 ;  /* 0x00000000ff0b7431 */ /* 0x000fe400000001ff */
[----:B-1----:R-:W-:-:S05]  /*0df0*/  IMAD.WIDE R2, R0, 0x10, R2 ;  /* 0x0000001000027825 */ /* 0x002fca00078e0202 */
[----:B------:R-:W-:Y:S01]  /*0e00*/  STG.E.128 desc[UR8][R2.64], R8 ;  /* 0x0000000802007986 */ /* 0x000fe2000c101d08 */
[----:B------:R-:W-:Y:S05]  /*0e10*/  EXIT ;  /* 0x000000000000794d */ /* 0x000fea0003800000 */
.L_x_7:
[----:B------:R-:W-:-:S00]  /*0e20*/  BRA `(.L_x_7) ;  /* 0xfffffffc00fc7947 */ /* 0x000fc0000383ffff */
[----:B------:R-:W-:-:S00]  /*0e30*/  NOP ;  /* 0x0000000000007918 */ /* 0x000fc00000000000 */
        /* <DEDUP_REMOVED lines=12> */
.L_x_8:


//--------------------- .nv.shared._Z21compute_forces_kernelPK6float4PS_i --------------------------
	.section	.nv.shared._Z21compute_forces_kernelPK6float4PS_i,"aw",@nobits
	.sectionflags	@""
	.align	16
	.zero		1024


//--------------------- .nv.shared.reserved.0     --------------------------
	.section	.nv.shared.reserved.0,"aw",@nobits
	.weak		__nv_reservedSMEM_offset_0_alias
	.size		__nv_reservedSMEM_offset_0_alias, 0, 64
	.other		__nv_reservedSMEM_offset_0_alias,@"STO_CUDA_RESERVED_SHARED STV_DEFAULT"
__nv_reservedSMEM_offset_0_alias:
	.zero		0
	.zero		64


//--------------------- .nv.constant0._Z21compute_forces_kernelPK6float4PS_i --------------------------
	.section	.nv.constant0._Z21compute_forces_kernelPK6float4PS_i,"a",@progbits
	.sectionflags	@""
	.align	4
.nv.constant0._Z21compute_forces_kernelPK6float4PS_i:
	.zero		916


//--------------------- SYMBOLS --------------------------

	.type		.nv.reservedSmem.offset0,@object
	.size		.nv.reservedSmem.offset0,0x4
	.type		.nv.reservedSmem.cap,@object
	.size		.nv.reservedSmem.cap,0x4
